	.headerflags	@"EF_CUDA_TEXMODE_UNIFIED EF_CUDA_64BIT_ADDRESS EF_CUDA_ACCELERATORS EF_CUDA_SM90 EF_CUDA_VIRTUAL_SM(EF_CUDA_SM90)"
	.elftype	@"ET_EXEC"


//--------------------- .nv.info                  --------------------------
	.section	.nv.info,"",@"SHT_CUDA_INFO"
	.align	4


	//----- nvinfo : EIATTR_REGCOUNT
	.align		4
        /*0000*/ 	.byte	0x04, 0x2f
        /*0002*/ 	.short	(.L_1 - .L_0)
	.align		4
.L_0:
        /*0004*/ 	.word	index@(triton_poi_fused_relu_threshold_backward_9)
        /*0008*/ 	.word	0x0000000a


	//----- nvinfo : EIATTR_MIN_STACK_SIZE
	.align		4
.L_1:
        /*000c*/ 	.byte	0x04, 0x12
        /*000e*/ 	.short	(.L_3 - .L_2)
	.align		4
.L_2:
        /*0010*/ 	.word	index@(triton_poi_fused_relu_threshold_backward_9)
        /*0014*/ 	.word	0x00000000


	//----- nvinfo : EIATTR_FRAME_SIZE
	.align		4
.L_3:
        /*0018*/ 	.byte	0x04, 0x11
        /*001a*/ 	.short	(.L_5 - .L_4)
	.align		4
.L_4:
        /*001c*/ 	.word	index@(triton_poi_fused_relu_threshold_backward_9)
        /*0020*/ 	.word	0x00000000


	//----- nvinfo : EIATTR_MIN_STACK_SIZE
	.align		4
.L_5:
        /*0024*/ 	.byte	0x04, 0x12
        /*0026*/ 	.short	(.L_7 - .L_6)
	.align		4
.L_6:
        /*0028*/ 	.word	index@(triton_poi_fused_relu_threshold_backward_9)
        /*002c*/ 	.word	0x00000000
.L_7:


//--------------------- .nv.info.triton_poi_fused_relu_threshold_backward_9 --------------------------
	.section	.nv.info.triton_poi_fused_relu_threshold_backward_9,"",@"SHT_CUDA_INFO"
	.sectionflags	@""
	.align	4


	//----- nvinfo : EIATTR_CUDA_API_VERSION
	.align		4
        /*0000*/ 	.byte	0x04, 0x37
        /*0002*/ 	.short	(.L_9 - .L_8)
.L_8:
        /*0004*/ 	.word	0x0000007c


	//----- nvinfo : EIATTR_KPARAM_INFO
	.align		4
.L_9:
        /*0008*/ 	.byte	0x04, 0x17
        /*000a*/ 	.short	(.L_11 - .L_10)
.L_10:
        /*000c*/ 	.word	0x00000000
        /*0010*/ 	.short	0x0002
        /*0012*/ 	.short	0x0010
        /*0014*/ 	.byte	0x00, 0xf0, 0x11, 0x00


	//----- nvinfo : EIATTR_KPARAM_INFO
	.align		4
.L_11:
        /*0018*/ 	.byte	0x04, 0x17
        /*001a*/ 	.short	(.L_13 - .L_12)
.L_12:
        /*001c*/ 	.word	0x00000000
        /*0020*/ 	.short	0x0001
        /*0022*/ 	.short	0x0008
        /*0024*/ 	.byte	0x00, 0xf4, 0x21, 0x00


	//----- nvinfo : EIATTR_KPARAM_INFO
	.align		4
.L_13:
        /*0028*/ 	.byte	0x04, 0x17
        /*002a*/ 	.short	(.L_15 - .L_14)
.L_14:
        /*002c*/ 	.word	0x00000000
        /*0030*/ 	.short	0x0000
        /*0032*/ 	.short	0x0000
        /*0034*/ 	.byte	0x00, 0xf4, 0x21, 0x00


	//----- nvinfo : EIATTR_SPARSE_MMA_MASK
	.align		4
.L_15:
        /*0038*/ 	.byte	0x03, 0x50
        /*003a*/ 	.short	0x0000


	//----- nvinfo : EIATTR_MAXREG_COUNT
	.align		4
        /*003c*/ 	.byte	0x03, 0x1b
        /*003e*/ 	.short	0x00ff


	//----- nvinfo : EIATTR_EXIT_INSTR_OFFSETS
	.align		4
        /*0040*/ 	.byte	0x04, 0x1c
        /*0042*/ 	.short	(.L_17 - .L_16)


	//   ....[0]....
.L_16:
        /*0044*/ 	.word	0x00000170


	//----- nvinfo : EIATTR_REQNTID
	.align		4
.L_17:
        /*0048*/ 	.byte	0x04, 0x10
        /*004a*/ 	.short	(.L_19 - .L_18)
.L_18:
        /*004c*/ 	.word	0x00000080
        /*0050*/ 	.word	0x00000001
        /*0054*/ 	.word	0x00000001


	//----- nvinfo : EIATTR_CBANK_PARAM_SIZE
	.align		4
.L_19:
        /*0058*/ 	.byte	0x03, 0x19
        /*005a*/ 	.short	0x0014


	//----- nvinfo : EIATTR_PARAM_CBANK
	.align		4
        /*005c*/ 	.byte	0x04, 0x0a
        /*005e*/ 	.short	(.L_21 - .L_20)
	.align		4
.L_20:
        /*0060*/ 	.word	index@(.nv.constant0.triton_poi_fused_relu_threshold_backward_9)
        /*0064*/ 	.short	0x0210
        /*0066*/ 	.short	0x0014


	//----- nvinfo : EIATTR_SW_WAR
	.align		4
.L_21:
        /*0068*/ 	.byte	0x04, 0x36
        /*006a*/ 	.short	(.L_23 - .L_22)
.L_22:
        /*006c*/ 	.word	0x00000008
.L_23:


//--------------------- .nv.callgraph             --------------------------
	.section	.nv.callgraph,"",@"SHT_CUDA_CALLGRAPH"
	.align	4
	.sectionentsize	8
	.align		4
        /*0000*/ 	.word	0x00000000
	.align		4
        /*0004*/ 	.word	0xffffffff
	.align		4
        /*0008*/ 	.word	0x00000000
	.align		4
        /*000c*/ 	.word	0xfffffffe
	.align		4
        /*0010*/ 	.word	0x00000000
	.align		4
        /*0014*/ 	.word	0xfffffffd
	.align		4
        /*0018*/ 	.word	0x00000000
	.align		4
        /*001c*/ 	.word	0xfffffffc


//--------------------- .text.triton_poi_fused_relu_threshold_backward_9 --------------------------
	.section	.text.triton_poi_fused_relu_threshold_backward_9,"ax",@progbits
	.align	128
        .global         triton_poi_fused_relu_threshold_backward_9
        .type           triton_poi_fused_relu_threshold_backward_9,@function
        .size           triton_poi_fused_relu_threshold_backward_9,(.L_x_1 - triton_poi_fused_relu_threshold_backward_9)
        .other          triton_poi_fused_relu_threshold_backward_9,@"STO_CUDA_ENTRY STV_DEFAULT"
triton_poi_fused_relu_threshold_backward_9:
.text.triton_poi_fused_relu_threshold_backward_9:
[----:B------:R-:W-:Y:S01]  /*0000*/  LDC R1, c[0x0][0x28] ;  /* 0x00000a00ff017b82 */ /* 0x000fe20000000800 */
[----:B------:R-:W1:Y:S07]  /*0010*/  S2R R0, SR_TID.X ;  /* 0x0000000000007919 */ /* 0x000e6e0000002100 */
[----:B------:R-:W2:Y:S01]  /*0020*/  LDC.64 R2, c[0x0][0x210] ;  /* 0x00008400ff027b82 */ /* 0x000ea20000000a00 */
[----:B------:R-:W-:Y:S01]  /*0030*/  ULDC.64 UR4, c[0x0][0x208] ;  /* 0x0000820000047ab9 */ /* 0x000fe20000000a00 */
[----:B------:R-:W-:Y:S01]  /*0040*/  ULDC.64 UR6, c[0x0][0x218] ;  /* 0x0000860000067ab9 */ /* 0x000fe20000000a00 */
[----:B------:R-:W3:Y:S01]  /*0050*/  S2R R5, SR_CTAID.X ;  /* 0x0000000000057919 */ /* 0x000ee20000002500 */
[----:B-1----:R-:W-:-:S05]  /*0060*/  IMAD.SHL.U32 R0, R0, 0x2, RZ ;  /* 0x0000000200007824 */ /* 0x002fca00078e00ff */
[----:B------:R-:W-:-:S05]  /*0070*/  LOP3.LUT R0, R0, 0xfe, RZ, 0xc0, !PT ;  /* 0x000000fe00007812 */ /* 0x000fca00078ec0ff */
[----:B---3--:R-:W-:-:S04]  /*0080*/  IMAD R5, R5, 0x100, R0 ;  /* 0x0000010005057824 */ /* 0x008fc800078e0200 */
[----:B--2---:R-:W-:-:S06]  /*0090*/  IMAD.WIDE R2, R5, 0x4, R2 ;  /* 0x0000000405027825 */ /* 0x004fcc00078e0202 */
[----:B------:R-:W2:Y:S02]  /*00a0*/  LDG.E.64 R2, desc[UR4][R2.64] ;  /* 0x0000000402027981 */ /* 0x000ea4000c1e1b00 */
[C---:B--2---:R-:W-:Y:S02]  /*00b0*/  FSETP.GEU.AND P1, PT, R2.reuse, RZ, PT ;  /* 0x000000ff0200720b */ /* 0x044fe40003f2e000 */
[C---:B------:R-:W-:Y:S02]  /*00c0*/  FSETP.GEU.AND P0, PT, R3.reuse, RZ, PT ;  /* 0x000000ff0300720b */ /* 0x040fe40003f0e000 */
[----:B------:R-:W-:Y:S02]  /*00d0*/  FSEL R0, R2, RZ, P1 ;  /* 0x000000ff02007208 */ /* 0x000fe40000800000 */
[----:B------:R-:W-:Y:S02]  /*00e0*/  FSEL R4, R3, RZ, P0 ;  /* 0x000000ff03047208 */ /* 0x000fe40000000000 */
[----:B------:R-:W-:-:S02]  /*00f0*/  FSETP.GTU.AND P1, PT, R0, RZ, PT ;  /* 0x000000ff0000720b */ /* 0x000fc40003f2c000 */
[----:B------:R-:W-:Y:S02]  /*0100*/  FSETP.GTU.AND P0, PT, R4, RZ, PT ;  /* 0x000000ff0400720b */ /* 0x000fe40003f0c000 */
[----:B------:R-:W-:Y:S02]  /*0110*/  SEL R0, RZ, 0x1, P1 ;  /* 0x00000001ff007807 */ /* 0x000fe40000800000 */
[----:B------:R-:W-:Y:S02]  /*0120*/  SEL R7, RZ, 0x100, P0 ;  /* 0x00000100ff077807 */ /* 0x000fe40000000000 */
[----:B------:R-:W-:-:S03]  /*0130*/  IADD3 R4, P2, R5, UR6, RZ ;  /* 0x0000000605047c10 */ /* 0x000fc6000ff5e0ff */
[----:B------:R-:W-:Y:S01]  /*0140*/  IMAD.IADD R7, R0, 0x1, R7 ;  /* 0x0000000100077824 */ /* 0x000fe200078e0207 */
[----:B------:R-:W-:-:S05]  /*0150*/  LEA.HI.X.SX32 R5, R5, UR7, 0x1, P2 ;  /* 0x0000000705057c11 */ /* 0x000fca00090f0eff */
[----:B------:R-:W-:Y:S01]  /*0160*/  STG.E.U16 desc[UR4][R4.64], R7 ;  /* 0x0000000704007986 */ /* 0x000fe2000c101504 */
[----:B------:R-:W-:Y:S05]  /*0170*/  EXIT ;  /* 0x000000000000794d */ /* 0x000fea0003800000 */
.L_x_0:
[----:B------:R-:W-:-:S00]  /*0180*/  BRA `(.L_x_0) ;  /* 0xfffffffc00fc7947 */ /* 0x000fc0000383ffff */
[----:B------:R-:W-:-:S00]  /*0190*/  NOP ;  /* 0x0000000000007918 */ /* 0x000fc00000000000 */
        /* <DEDUP_REMOVED lines=14> */
.L_x_1:


//--------------------- .nv.constant0.triton_poi_fused_relu_threshold_backward_9 --------------------------
	.section	.nv.constant0.triton_poi_fused_relu_threshold_backward_9,"a",@progbits
	.sectionflags	@""
	.align	4
.nv.constant0.triton_poi_fused_relu_threshold_backward_9:
	.zero		548
